	.headerflags	@"EF_CUDA_TEXMODE_UNIFIED EF_CUDA_64BIT_ADDRESS EF_CUDA_ACCELERATORS EF_CUDA_SM90 EF_CUDA_VIRTUAL_SM(EF_CUDA_SM90)"
	.elftype	@"ET_EXEC"


//--------------------- .nv.info                  --------------------------
	.section	.nv.info,"",@"SHT_CUDA_INFO"
	.align	4


	//----- nvinfo : EIATTR_REGCOUNT
	.align		4
        /*0000*/ 	.byte	0x04, 0x2f
        /*0002*/ 	.short	(.L_3 - .L_2)
	.align		4
.L_2:
        /*0004*/ 	.word	index@(triton_poi_fused__native_batch_norm_legit_no_training_convolution_relu_15)
        /*0008*/ 	.word	0x00000016


	//----- nvinfo : EIATTR_MIN_STACK_SIZE
	.align		4
.L_3:
        /*000c*/ 	.byte	0x04, 0x12
        /*000e*/ 	.short	(.L_5 - .L_4)
	.align		4
.L_4:
        /*0010*/ 	.word	index@(triton_poi_fused__native_batch_norm_legit_no_training_convolution_relu_15)
        /*0014*/ 	.word	0x00000000


	//----- nvinfo : EIATTR_FRAME_SIZE
	.align		4
.L_5:
        /*0018*/ 	.byte	0x04, 0x11
        /*001a*/ 	.short	(.L_7 - .L_6)
	.align		4
.L_6:
        /*001c*/ 	.word	index@(triton_poi_fused__native_batch_norm_legit_no_training_convolution_relu_15)
        /*0020*/ 	.word	0x00000000


	//----- nvinfo : EIATTR_MIN_STACK_SIZE
	.align		4
.L_7:
        /*0024*/ 	.byte	0x04, 0x12
        /*0026*/ 	.short	(.L_9 - .L_8)
	.align		4
.L_8:
        /*0028*/ 	.word	index@(triton_poi_fused__native_batch_norm_legit_no_training_convolution_relu_15)
        /*002c*/ 	.word	0x00000000
.L_9:


//--------------------- .nv.info.triton_poi_fused__native_batch_norm_legit_no_training_convolution_relu_15 --------------------------
	.section	.nv.info.triton_poi_fused__native_batch_norm_legit_no_training_convolution_relu_15,"",@"SHT_CUDA_INFO"
	.sectionflags	@""
	.align	4


	//----- nvinfo : EIATTR_CUDA_API_VERSION
	.align		4
        /*0000*/ 	.byte	0x04, 0x37
        /*0002*/ 	.short	(.L_11 - .L_10)
.L_10:
        /*0004*/ 	.word	0x0000007c


	//----- nvinfo : EIATTR_KPARAM_INFO
	.align		4
.L_11:
        /*0008*/ 	.byte	0x04, 0x17
        /*000a*/ 	.short	(.L_13 - .L_12)
.L_12:
        /*000c*/ 	.word	0x00000000
        /*0010*/ 	.short	0x0007
        /*0012*/ 	.short	0x0038
        /*0014*/ 	.byte	0x00, 0xf0, 0x11, 0x00


	//----- nvinfo : EIATTR_KPARAM_INFO
	.align		4
.L_13:
        /*0018*/ 	.byte	0x04, 0x17
        /*001a*/ 	.short	(.L_15 - .L_14)
.L_14:
        /*001c*/ 	.word	0x00000000
        /*0020*/ 	.short	0x0006
        /*0022*/ 	.short	0x0030
        /*0024*/ 	.byte	0x00, 0xf4, 0x21, 0x00


	//----- nvinfo : EIATTR_KPARAM_INFO
	.align		4
.L_15:
        /*0028*/ 	.byte	0x04, 0x17
        /*002a*/ 	.short	(.L_17 - .L_16)
.L_16:
        /*002c*/ 	.word	0x00000000
        /*0030*/ 	.short	0x0005
        /*0032*/ 	.short	0x0028
        /*0034*/ 	.byte	0x00, 0xf4, 0x21, 0x00


	//----- nvinfo : EIATTR_KPARAM_INFO
	.align		4
.L_17:
        /*0038*/ 	.byte	0x04, 0x17
        /*003a*/ 	.short	(.L_19 - .L_18)
.L_18:
        /*003c*/ 	.word	0x00000000
        /*0040*/ 	.short	0x0004
        /*0042*/ 	.short	0x0020
        /*0044*/ 	.byte	0x00, 0xf4, 0x21, 0x00


	//----- nvinfo : EIATTR_KPARAM_INFO
	.align		4
.L_19:
        /*0048*/ 	.byte	0x04, 0x17
        /*004a*/ 	.short	(.L_21 - .L_20)
.L_20:
        /*004c*/ 	.word	0x00000000
        /*0050*/ 	.short	0x0003
        /*0052*/ 	.short	0x0018
        /*0054*/ 	.byte	0x00, 0xf4, 0x21, 0x00


	//----- nvinfo : EIATTR_KPARAM_INFO
	.align		4
.L_21:
        /*0058*/ 	.byte	0x04, 0x17
        /*005a*/ 	.short	(.L_23 - .L_22)
.L_22:
        /*005c*/ 	.word	0x00000000
        /*0060*/ 	.short	0x0002
        /*0062*/ 	.short	0x0010
        /*0064*/ 	.byte	0x00, 0xf4, 0x21, 0x00


	//----- nvinfo : EIATTR_KPARAM_INFO
	.align		4
.L_23:
        /*0068*/ 	.byte	0x04, 0x17
        /*006a*/ 	.short	(.L_25 - .L_24)
.L_24:
        /*006c*/ 	.word	0x00000000
        /*0070*/ 	.short	0x0001
        /*0072*/ 	.short	0x0008
        /*0074*/ 	.byte	0x00, 0xf4, 0x21, 0x00


	//----- nvinfo : EIATTR_KPARAM_INFO
	.align		4
.L_25:
        /*0078*/ 	.byte	0x04, 0x17
        /*007a*/ 	.short	(.L_27 - .L_26)
.L_26:
        /*007c*/ 	.word	0x00000000
        /*0080*/ 	.short	0x0000
        /*0082*/ 	.short	0x0000
        /*0084*/ 	.byte	0x00, 0xf4, 0x21, 0x00


	//----- nvinfo : EIATTR_SPARSE_MMA_MASK
	.align		4
.L_27:
        /*0088*/ 	.byte	0x03, 0x50
        /*008a*/ 	.short	0x0000


	//----- nvinfo : EIATTR_MAXREG_COUNT
	.align		4
        /*008c*/ 	.byte	0x03, 0x1b
        /*008e*/ 	.short	0x00ff


	//----- nvinfo : EIATTR_EXIT_INSTR_OFFSETS
	.align		4
        /*0090*/ 	.byte	0x04, 0x1c
        /*0092*/ 	.short	(.L_29 - .L_28)


	//   ....[0]....
.L_28:
        /*0094*/ 	.word	0x000003c0


	//----- nvinfo : EIATTR_REQNTID
	.align		4
.L_29:
        /*0098*/ 	.byte	0x04, 0x10
        /*009a*/ 	.short	(.L_31 - .L_30)
.L_30:
        /*009c*/ 	.word	0x00000100
        /*00a0*/ 	.word	0x00000001
        /*00a4*/ 	.word	0x00000001


	//----- nvinfo : EIATTR_CBANK_PARAM_SIZE
	.align		4
.L_31:
        /*00a8*/ 	.byte	0x03, 0x19
        /*00aa*/ 	.short	0x003c


	//----- nvinfo : EIATTR_PARAM_CBANK
	.align		4
        /*00ac*/ 	.byte	0x04, 0x0a
        /*00ae*/ 	.short	(.L_33 - .L_32)
	.align		4
.L_32:
        /*00b0*/ 	.word	index@(.nv.constant0.triton_poi_fused__native_batch_norm_legit_no_training_convolution_relu_15)
        /*00b4*/ 	.short	0x0210
        /*00b6*/ 	.short	0x003c


	//----- nvinfo : EIATTR_SW_WAR
	.align		4
.L_33:
        /*00b8*/ 	.byte	0x04, 0x36
        /*00ba*/ 	.short	(.L_35 - .L_34)
.L_34:
        /*00bc*/ 	.word	0x00000008
.L_35:


//--------------------- .nv.callgraph             --------------------------
	.section	.nv.callgraph,"",@"SHT_CUDA_CALLGRAPH"
	.align	4
	.sectionentsize	8
	.align		4
        /*0000*/ 	.word	0x00000000
	.align		4
        /*0004*/ 	.word	0xffffffff
	.align		4
        /*0008*/ 	.word	0x00000000
	.align		4
        /*000c*/ 	.word	0xfffffffe
	.align		4
        /*0010*/ 	.word	0x00000000
	.align		4
        /*0014*/ 	.word	0xfffffffd
	.align		4
        /*0018*/ 	.word	0x00000000
	.align		4
        /*001c*/ 	.word	0xfffffffc


//--------------------- .nv.constant4             --------------------------
	.section	.nv.constant4,"a",@progbits
	.align	8
	.align		8
.nv.constant4:
        /*0000*/ 	.dword	_$_str
	.align		8
        /*0008*/ 	.dword	_$_str_$_2


//--------------------- .text.triton_poi_fused__native_batch_norm_legit_no_training_convolution_relu_15 --------------------------
	.section	.text.triton_poi_fused__native_batch_norm_legit_no_training_convolution_relu_15,"ax",@progbits
	.align	128
        .global         triton_poi_fused__native_batch_norm_legit_no_training_convolution_relu_15
        .type           triton_poi_fused__native_batch_norm_legit_no_training_convolution_relu_15,@function
        .size           triton_poi_fused__native_batch_norm_legit_no_training_convolution_relu_15,(.L_x_1 - triton_poi_fused__native_batch_norm_legit_no_training_convolution_relu_15)
        .other          triton_poi_fused__native_batch_norm_legit_no_training_convolution_relu_15,@"STO_CUDA_ENTRY STV_DEFAULT"
triton_poi_fused__native_batch_norm_legit_no_training_convolution_relu_15:
.text.triton_poi_fused__native_batch_norm_legit_no_training_convolution_relu_15:
[----:B------:R-:W-:Y:S01]  /*0000*/  LDC R1, c[0x0][0x28] ;  /* 0x00000a00ff017b82 */ /* 0x000fe20000000800 */
[----:B------:R-:W1:Y:S07]  /*0010*/  S2R R0, SR_TID.X ;  /* 0x0000000000007919 */ /* 0x000e6e0000002100 */
[----:B------:R-:W2:Y:S01]  /*0020*/  LDC.64 R14, c[0x0][0x228] ;  /* 0x00008a00ff0e7b82 */ /* 0x000ea20000000a00 */
[----:B------:R-:W-:Y:S01]  /*0030*/  ULDC.64 UR4, c[0x0][0x208] ;  /* 0x0000820000047ab9 */ /* 0x000fe20000000a00 */
[----:B------:R-:W3:Y:S06]  /*0040*/  S2R R5, SR_CTAID.X ;  /* 0x0000000000057919 */ /* 0x000eec0000002500 */
[----:B------:R-:W4:Y:S08]  /*0050*/  LDC.64 R10, c[0x0][0x218] ;  /* 0x00008600ff0a7b82 */ /* 0x000f300000000a00 */
[----:B------:R-:W5:Y:S08]  /*0060*/  LDC.64 R12, c[0x0][0x220] ;  /* 0x00008800ff0c7b82 */ /* 0x000f700000000a00 */
[----:B------:R-:W4:Y:S01]  /*0070*/  LDC.64 R16, c[0x0][0x230] ;  /* 0x00008c00ff107b82 */ /* 0x000f220000000a00 */
[----:B-1----:R-:W-:-:S02]  /*0080*/  SHF.L.U32 R0, R0, 0x1, RZ ;  /* 0x0000000100007819 */ /* 0x002fc400000006ff */
[----:B---3--:R-:W-:Y:S02]  /*0090*/  SHF.R.S32.HI R3, RZ, 0x16, R5 ;  /* 0x00000016ff037819 */ /* 0x008fe40000011405 */
[----:B------:R-:W-:Y:S02]  /*00a0*/  LOP3.LUT R0, R0, 0x1fe, RZ, 0xc0, !PT ;  /* 0x000001fe00007812 */ /* 0x000fe400078ec0ff */
[----:B------:R-:W-:Y:S02]  /*00b0*/  SGXT R3, R3, 0x1 ;  /* 0x000000010303781a */ /* 0x000fe40000000200 */
[----:B------:R-:W-:Y:S02]  /*00c0*/  LEA R0, R5, R0, 0x9 ;  /* 0x0000000005007211 */ /* 0x000fe400078e48ff */
[----:B------:R-:W1:Y:S02]  /*00d0*/  LDC.64 R4, c[0x0][0x238] ;  /* 0x00008e00ff047b82 */ /* 0x000e640000000a00 */
[----:B------:R-:W-:-:S04]  /*00e0*/  LEA.HI R3, R3, R0, RZ, 0x6 ;  /* 0x0000000003037211 */ /* 0x000fc800078f30ff */
[--C-:B------:R-:W-:Y:S02]  /*00f0*/  SHF.R.S32.HI R2, RZ, 0x6, R3.reuse ;  /* 0x00000006ff027819 */ /* 0x100fe40000011403 */
[----:B------:R-:W-:-:S04]  /*0100*/  SHF.R.S32.HI R3, RZ, 0x1f, R3 ;  /* 0x0000001fff037819 */ /* 0x000fc80000011403 */
[----:B------:R-:W-:-:S04]  /*0110*/  LEA.HI R3, R3, R2, RZ, 0x9 ;  /* 0x0000000203037211 */ /* 0x000fc800078f48ff */
[----:B------:R-:W-:-:S04]  /*0120*/  LOP3.LUT R3, R3, 0xfffffe00, RZ, 0xc0, !PT ;  /* 0xfffffe0003037812 */ /* 0x000fc800078ec0ff */
[----:B------:R-:W-:Y:S02]  /*0130*/  IADD3 R19, R2, -R3, RZ ;  /* 0x8000000302137210 */ /* 0x000fe40007ffe0ff */
[----:B------:R-:W3:Y:S03]  /*0140*/  LDC.64 R2, c[0x0][0x210] ;  /* 0x00008400ff027b82 */ /* 0x000ee60000000a00 */
[----:B--2---:R-:W-:-:S05]  /*0150*/  IMAD.WIDE R14, R19, 0x4, R14 ;  /* 0x00000004130e7825 */ /* 0x004fca00078e020e */
[----:B------:R2:W2:Y:S01]  /*0160*/  LDG.E.EL R18, desc[UR4][R14.64] ;  /* 0x000000040e127981 */ /* 0x0004a2000c2e1900 */
[----:B----4-:R-:W-:-:S04]  /*0170*/  IMAD.WIDE R10, R19, 0x4, R10 ;  /* 0x00000004130a7825 */ /* 0x010fc800078e020a */
[----:B-----5:R-:W-:Y:S01]  /*0180*/  IMAD.WIDE R12, R19, 0x4, R12 ;  /* 0x00000004130c7825 */ /* 0x020fe200078e020c */
[----:B------:R4:W5:Y:S04]  /*0190*/  LDG.E.EL R8, desc[UR4][R10.64] ;  /* 0x000000040a087981 */ /* 0x000968000c2e1900 */
[----:B------:R-:W5:Y:S01]  /*01a0*/  LDG.E.EL R9, desc[UR4][R12.64] ;  /* 0x000000040c097981 */ /* 0x000f62000c2e1900 */
[----:B---3--:R-:W-:-:S05]  /*01b0*/  IMAD.WIDE R2, R0, 0x4, R2 ;  /* 0x0000000400027825 */ /* 0x008fca00078e0202 */
[----:B------:R-:W5:Y:S01]  /*01c0*/  LDG.E.64 R6, desc[UR4][R2.64] ;  /* 0x0000000402067981 */ /* 0x000f62000c1e1b00 */
[----:B0-2---:R-:W-:-:S04]  /*01d0*/  IMAD.WIDE R14, R19, 0x4, R16 ;  /* 0x00000004130e7825 */ /* 0x005fc800078e0210 */
[----:B-1----:R-:W-:Y:S02]  /*01e0*/  IMAD.WIDE R16, R19, 0x4, R4 ;  /* 0x0000000413107825 */ /* 0x002fe400078e0204 */
[----:B------:R-:W2:Y:S01]  /*01f0*/  LDG.E.EL R14, desc[UR4][R14.64] ;  /* 0x000000040e0e7981 */ /* 0x000ea2000c2e1900 */
[----:B----4-:R-:W-:Y:S01]  /*0200*/  HFMA2.MMA R10, -RZ, RZ, 1.625, 0 ;  /* 0x3e800000ff0a7435 */ /* 0x010fe200000001ff */
[----:B------:R-:W0:Y:S02]  /*0210*/  LDC.64 R4, c[0x0][0x240] ;  /* 0x00009000ff047b82 */ /* 0x000e240000000a00 */
[----:B------:R-:W2:Y:S01]  /*0220*/  LDG.E.EL R17, desc[UR4][R16.64] ;  /* 0x0000000410117981 */ /* 0x000ea2000c2e1900 */
[----:B0-----:R-:W-:-:S04]  /*0230*/  IMAD.WIDE R4, R0, 0x4, R4 ;  /* 0x0000000400047825 */ /* 0x001fc800078e0204 */
[----:B------:R-:W-:-:S04]  /*0240*/  FADD R18, R18, 9.9999997473787516356e-06 ;  /* 0x3727c5ac12127421 */ /* 0x000fc80000000000 */
[----:B------:R-:W0:Y:S02]  /*0250*/  MUFU.SQRT R19, R18 ;  /* 0x0000001200137308 */ /* 0x000e240000002000 */
[C---:B0-----:R-:W-:Y:S02]  /*0260*/  FSETP.GT.AND P0, PT, R19.reuse, 8.50705917302346158658e+37, PT ;  /* 0x7e8000001300780b */ /* 0x041fe40003f04000 */
[----:B------:R-:W-:-:S11]  /*0270*/  FSETP.GEU.AND P1, PT, R19, 1.175494350822287508e-38, PT ;  /* 0x008000001300780b */ /* 0x000fd60003f2e000 */
[----:B------:R-:W-:-:S04]  /*0280*/  @P0 FMUL R19, R19, 0.25 ;  /* 0x3e80000013130820 */ /* 0x000fc80000400000 */
[----:B------:R-:W-:-:S06]  /*0290*/  @!P1 FMUL R19, R19, 16777216 ;  /* 0x4b80000013139820 */ /* 0x000fcc0000400000 */
[----:B------:R-:W0:Y:S01]  /*02a0*/  MUFU.RCP R19, R19 ;  /* 0x0000001300137308 */ /* 0x000e220000001000 */
[----:B------:R-:W-:Y:S01]  /*02b0*/  FSEL R10, R10, 1, P0 ;  /* 0x3f8000000a0a7808 */ /* 0x000fe20000000000 */
[--C-:B-----5:R-:W-:Y:S01]  /*02c0*/  FADD R6, R6, R8.reuse ;  /* 0x0000000806067221 */ /* 0x120fe20000000000 */
[----:B------:R-:W-:-:S03]  /*02d0*/  FADD R7, R7, R8 ;  /* 0x0000000807077221 */ /* 0x000fc60000000000 */
[----:B------:R-:W-:Y:S01]  /*02e0*/  @!P1 FMUL R10, R10, 16777216 ;  /* 0x4b8000000a0a9820 */ /* 0x000fe20000400000 */
[C---:B------:R-:W-:Y:S01]  /*02f0*/  FADD R8, -R9.reuse, R6 ;  /* 0x0000000609087221 */ /* 0x040fe20000000100 */
[----:B------:R-:W-:Y:S02]  /*0300*/  FADD R9, -R9, R7 ;  /* 0x0000000709097221 */ /* 0x000fe40000000100 */
[----:B0-----:R-:W-:-:S04]  /*0310*/  FMUL R10, R19, R10 ;  /* 0x0000000a130a7220 */ /* 0x001fc80000400000 */
[-C--:B------:R-:W-:Y:S01]  /*0320*/  FMUL R8, R8, R10.reuse ;  /* 0x0000000a08087220 */ /* 0x080fe20000400000 */
[----:B------:R-:W-:-:S03]  /*0330*/  FMUL R10, R9, R10 ;  /* 0x0000000a090a7220 */ /* 0x000fc60000400000 */
[C-C-:B--2---:R-:W-:Y:S01]  /*0340*/  FFMA R8, R14.reuse, R8, R17.reuse ;  /* 0x000000080e087223 */ /* 0x144fe20000000011 */
[----:B------:R-:W-:-:S04]  /*0350*/  FFMA R10, R14, R10, R17 ;  /* 0x0000000a0e0a7223 */ /* 0x000fc80000000011 */
[----:B------:R-:W-:Y:S02]  /*0360*/  FSETP.GEU.AND P0, PT, R8, RZ, PT ;  /* 0x000000ff0800720b */ /* 0x000fe40003f0e000 */
[----:B------:R-:W-:Y:S02]  /*0370*/  FSETP.GEU.AND P1, PT, R10, RZ, PT ;  /* 0x000000ff0a00720b */ /* 0x000fe40003f2e000 */
[----:B------:R-:W-:Y:S02]  /*0380*/  FSEL R8, R8, RZ, P0 ;  /* 0x000000ff08087208 */ /* 0x000fe40000000000 */
[----:B------:R-:W-:Y:S01]  /*0390*/  FSEL R9, R10, RZ, P1 ;  /* 0x000000ff0a097208 */ /* 0x000fe20000800000 */
[----:B------:R-:W-:Y:S04]  /*03a0*/  STG.E.64 desc[UR4][R2.64], R6 ;  /* 0x0000000602007986 */ /* 0x000fe8000c101b04 */
[----:B------:R-:W-:Y:S01]  /*03b0*/  STG.E.64 desc[UR4][R4.64], R8 ;  /* 0x0000000804007986 */ /* 0x000fe2000c101b04 */
[----:B------:R-:W-:Y:S05]  /*03c0*/  EXIT ;  /* 0x000000000000794d */ /* 0x000fea0003800000 */
.L_x_0:
[----:B------:R-:W-:-:S00]  /*03d0*/  BRA `(.L_x_0) ;  /* 0xfffffffc00fc7947 */ /* 0x000fc0000383ffff */
[----:B------:R-:W-:-:S00]  /*03e0*/  NOP ;  /* 0x0000000000007918 */ /* 0x000fc00000000000 */
        /* <DEDUP_REMOVED lines=9> */
.L_x_1:


//--------------------- .nv.global.init           --------------------------
	.section	.nv.global.init,"aw",@progbits
.nv.global.init:
	.type		_$_str,@object
	.size		_$_str,(_$_str_$_2 - _$_str)
_$_str:
        /*0000*/ 	.byte	0x5f, 0x5f, 0x43, 0x55, 0x44, 0x41, 0x5f, 0x46, 0x54, 0x5a, 0x00
	.type		_$_str_$_2,@object
	.size		_$_str_$_2,(.L_1 - _$_str_$_2)
_$_str_$_2:
        /*000b*/ 	.byte	0x5f, 0x5f, 0x43, 0x55, 0x44, 0x41, 0x5f, 0x50, 0x52, 0x45, 0x43, 0x5f, 0x53, 0x51, 0x52, 0x54
        /*001b*/ 	.byte	0x00
.L_1:


//--------------------- .nv.constant0.triton_poi_fused__native_batch_norm_legit_no_training_convolution_relu_15 --------------------------
	.section	.nv.constant0.triton_poi_fused__native_batch_norm_legit_no_training_convolution_relu_15,"a",@progbits
	.sectionflags	@""
	.align	4
.nv.constant0.triton_poi_fused__native_batch_norm_legit_no_training_convolution_relu_15:
	.zero		588
